//
// Generated by NVIDIA NVVM Compiler
//
// Compiler Build ID: CL-36424714
// Cuda compilation tools, release 13.0, V13.0.88
// Based on NVVM 20.0.0
//

.version 9.0
.target sm_100
.address_size 64

	// .globl	_Z22addVectorsIntoWithCudaPfS_S_i

.visible .entry _Z22addVectorsIntoWithCudaPfS_S_i(
	.param .u64 .ptr .align 1 _Z22addVectorsIntoWithCudaPfS_S_i_param_0,
	.param .u64 .ptr .align 1 _Z22addVectorsIntoWithCudaPfS_S_i_param_1,
	.param .u64 .ptr .align 1 _Z22addVectorsIntoWithCudaPfS_S_i_param_2,
	.param .u32 _Z22addVectorsIntoWithCudaPfS_S_i_param_3
)
{
	.reg .pred 	%p<7>;
	.reg .b32 	%r<31>;
	.reg .b32 	%f<16>;
	.reg .b64 	%rd<25>;

	ld.param.u64 	%rd4, [_Z22addVectorsIntoWithCudaPfS_S_i_param_0];
	ld.param.u64 	%rd5, [_Z22addVectorsIntoWithCudaPfS_S_i_param_1];
	ld.param.u64 	%rd6, [_Z22addVectorsIntoWithCudaPfS_S_i_param_2];
	ld.param.u32 	%r12, [_Z22addVectorsIntoWithCudaPfS_S_i_param_3];
	cvta.to.global.u64 	%rd1, %rd4;
	cvta.to.global.u64 	%rd2, %rd6;
	cvta.to.global.u64 	%rd3, %rd5;
	mov.u32 	%r13, %ctaid.x;
	mov.u32 	%r14, %ntid.x;
	mov.u32 	%r15, %tid.x;
	mad.lo.s32 	%r29, %r13, %r14, %r15;
	mov.u32 	%r16, %nctaid.x;
	mul.lo.s32 	%r2, %r16, %r14;
	setp.ge.s32 	%p1, %r29, %r12;
	@%p1 bra 	$L__BB0_7;
	add.s32 	%r17, %r29, %r2;
	max.s32 	%r18, %r12, %r17;
	setp.lt.s32 	%p2, %r17, %r12;
	selp.u32 	%r19, 1, 0, %p2;
	add.s32 	%r20, %r17, %r19;
	sub.s32 	%r21, %r18, %r20;
	div.u32 	%r22, %r21, %r2;
	add.s32 	%r3, %r22, %r19;
	and.b32  	%r23, %r3, 3;
	setp.eq.s32 	%p3, %r23, 3;
	@%p3 bra 	$L__BB0_4;
	add.s32 	%r24, %r3, 1;
	and.b32  	%r25, %r24, 3;
	neg.s32 	%r27, %r25;
$L__BB0_3:
	.pragma "nounroll";
	mul.wide.s32 	%rd7, %r29, 4;
	add.s64 	%rd8, %rd1, %rd7;
	add.s64 	%rd9, %rd2, %rd7;
	add.s64 	%rd10, %rd3, %rd7;
	ld.global.f32 	%f1, [%rd10];
	ld.global.f32 	%f2, [%rd9];
	add.f32 	%f3, %f1, %f2;
	st.global.f32 	[%rd8], %f3;
	add.s32 	%r29, %r29, %r2;
	add.s32 	%r27, %r27, 1;
	setp.ne.s32 	%p4, %r27, 0;
	@%p4 bra 	$L__BB0_3;
$L__BB0_4:
	setp.lt.u32 	%p5, %r3, 3;
	@%p5 bra 	$L__BB0_7;
	mul.wide.s32 	%rd15, %r2, 4;
	shl.b32 	%r26, %r2, 2;
$L__BB0_6:
	mul.wide.s32 	%rd11, %r29, 4;
	add.s64 	%rd12, %rd3, %rd11;
	ld.global.f32 	%f4, [%rd12];
	add.s64 	%rd13, %rd2, %rd11;
	ld.global.f32 	%f5, [%rd13];
	add.f32 	%f6, %f4, %f5;
	add.s64 	%rd14, %rd1, %rd11;
	st.global.f32 	[%rd14], %f6;
	add.s64 	%rd16, %rd12, %rd15;
	ld.global.f32 	%f7, [%rd16];
	add.s64 	%rd17, %rd13, %rd15;
	ld.global.f32 	%f8, [%rd17];
	add.f32 	%f9, %f7, %f8;
	add.s64 	%rd18, %rd14, %rd15;
	st.global.f32 	[%rd18], %f9;
	add.s64 	%rd19, %rd16, %rd15;
	ld.global.f32 	%f10, [%rd19];
	add.s64 	%rd20, %rd17, %rd15;
	ld.global.f32 	%f11, [%rd20];
	add.f32 	%f12, %f10, %f11;
	add.s64 	%rd21, %rd18, %rd15;
	st.global.f32 	[%rd21], %f12;
	add.s64 	%rd22, %rd19, %rd15;
	ld.global.f32 	%f13, [%rd22];
	add.s64 	%rd23, %rd20, %rd15;
	ld.global.f32 	%f14, [%rd23];
	add.f32 	%f15, %f13, %f14;
	add.s64 	%rd24, %rd21, %rd15;
	st.global.f32 	[%rd24], %f15;
	add.s32 	%r29, %r26, %r29;
	setp.lt.s32 	%p6, %r29, %r12;
	@%p6 bra 	$L__BB0_6;
$L__BB0_7:
	ret;

}


// ===== COMPILED SASS (sm_100) =====

	.target	sm_100

	.elftype	@"ET_EXEC"


//--------------------- .note.nv.tkinfo           --------------------------
	.section	.note.nv.tkinfo,"",@"SHT_NOTE"
	.sectionflags	@"SHF_NOTE_NV_TKINFO"
	.tkinfo
        /*0018*/ 	.word	0x00000002
        /*0030*/ 	.string	""
        /*0030*/ 	.string	"ptxas"
        /*0030*/ 	.string	"Cuda compilation tools, release 13.0, V13.0.88"
        /*0030*/ 	.string	"Build cuda_13.0.r13.0/compiler.36424714_0"
        /*0030*/ 	.string	"-arch sm_100 -m 64 "



//--------------------- .note.nv.cuinfo           --------------------------
	.section	.note.nv.cuinfo,"",@"SHT_NOTE"
	.sectionflags	@"SHF_NOTE_NV_CUINFO"
        /*0018*/ 	.short	0x0002
        /*001a*/ 	.short	0x0064
        /*001c*/ 	.short	0x0082
	.zero		2


//--------------------- .nv.info                  --------------------------
	.section	.nv.info,"",@"SHT_CUDA_INFO"
	.align	4


	//----- nvinfo : EIATTR_REGCOUNT
	.align		4
        /*0000*/ 	.byte	0x04, 0x2f
        /*0002*/ 	.short	(.L_1 - .L_0)
	.align		4
.L_0:
        /*0004*/ 	.word	index@(_Z22addVectorsIntoWithCudaPfS_S_i)
        /*0008*/ 	.word	0x0000001a


	//----- nvinfo : EIATTR_FRAME_SIZE
	.align		4
.L_1:
        /*000c*/ 	.byte	0x04, 0x11
        /*000e*/ 	.short	(.L_3 - .L_2)
	.align		4
.L_2:
        /*0010*/ 	.word	index@(_Z22addVectorsIntoWithCudaPfS_S_i)
        /*0014*/ 	.word	0x00000000


	//----- nvinfo : EIATTR_MIN_STACK_SIZE
	.align		4
.L_3:
        /*0018*/ 	.byte	0x04, 0x12
        /*001a*/ 	.short	(.L_5 - .L_4)
	.align		4
.L_4:
        /*001c*/ 	.word	index@(_Z22addVectorsIntoWithCudaPfS_S_i)
        /*0020*/ 	.word	0x00000000
.L_5:


//--------------------- .nv.compat                --------------------------
	.section	.nv.compat,"",@"SHT_CUDA_COMPAT_INFO"
	.align	4
        /*0000*/ 	.byte	0x02, 0x09, 0x00, 0x00, 0x02, 0x02, 0x01, 0x00, 0x02, 0x05, 0x05, 0x00, 0x03, 0x07, 0x01, 0x01
        /*0010*/ 	.byte	0x02, 0x03, 0x00, 0x00, 0x02, 0x06, 0x01, 0x00, 0x04, 0x0b, 0x08, 0x00, 0x09, 0x00, 0x00, 0x00
        /*0020*/ 	.byte	0x00, 0x00, 0x00, 0x00


//--------------------- .nv.info._Z22addVectorsIntoWithCudaPfS_S_i --------------------------
	.section	.nv.info._Z22addVectorsIntoWithCudaPfS_S_i,"",@"SHT_CUDA_INFO"
	.sectionflags	@""
	.align	4


	//----- nvinfo : EIATTR_CUDA_API_VERSION
	.align		4
        /*0000*/ 	.byte	0x04, 0x37
        /*0002*/ 	.short	(.L_7 - .L_6)
.L_6:
        /*0004*/ 	.word	0x00000082


	//----- nvinfo : EIATTR_KPARAM_INFO
	.align		4
.L_7:
        /*0008*/ 	.byte	0x04, 0x17
        /*000a*/ 	.short	(.L_9 - .L_8)
.L_8:
        /*000c*/ 	.word	0x00000000
        /*0010*/ 	.short	0x0003
        /*0012*/ 	.short	0x0018
        /*0014*/ 	.byte	0x00, 0xf0, 0x11, 0x00


	//----- nvinfo : EIATTR_KPARAM_INFO
	.align		4
.L_9:
        /*0018*/ 	.byte	0x04, 0x17
        /*001a*/ 	.short	(.L_11 - .L_10)
.L_10:
        /*001c*/ 	.word	0x00000000
        /*0020*/ 	.short	0x0002
        /*0022*/ 	.short	0x0010
        /*0024*/ 	.byte	0x00, 0xf5, 0x21, 0x00


	//----- nvinfo : EIATTR_KPARAM_INFO
	.align		4
.L_11:
        /*0028*/ 	.byte	0x04, 0x17
        /*002a*/ 	.short	(.L_13 - .L_12)
.L_12:
        /*002c*/ 	.word	0x00000000
        /*0030*/ 	.short	0x0001
        /*0032*/ 	.short	0x0008
        /*0034*/ 	.byte	0x00, 0xf5, 0x21, 0x00


	//----- nvinfo : EIATTR_KPARAM_INFO
	.align		4
.L_13:
        /*0038*/ 	.byte	0x04, 0x17
        /*003a*/ 	.short	(.L_15 - .L_14)
.L_14:
        /*003c*/ 	.word	0x00000000
        /*0040*/ 	.short	0x0000
        /*0042*/ 	.short	0x0000
        /*0044*/ 	.byte	0x00, 0xf5, 0x21, 0x00


	//----- nvinfo : EIATTR_SPARSE_MMA_MASK
	.align		4
.L_15:
        /*0048*/ 	.byte	0x03, 0x50
        /*004a*/ 	.short	0x0000


	//----- nvinfo : EIATTR_MAXREG_COUNT
	.align		4
        /*004c*/ 	.byte	0x03, 0x1b
        /*004e*/ 	.short	0x00ff


	//----- nvinfo : EIATTR_MERCURY_ISA_VERSION
	.align		4
        /*0050*/ 	.byte	0x03, 0x5f
        /*0052*/ 	.short	0x0101


	//----- nvinfo : EIATTR_VRC_CTA_INIT_COUNT
	.align		4
        /*0054*/ 	.byte	0x02, 0x4a
	.zero		1
	.zero		1


	//----- nvinfo : EIATTR_EXIT_INSTR_OFFSETS
	.align		4
        /*0058*/ 	.byte	0x04, 0x1c
        /*005a*/ 	.short	(.L_17 - .L_16)


	//   ....[0]....
.L_16:
        /*005c*/ 	.word	0x00000090


	//   ....[1]....
        /*0060*/ 	.word	0x000003a0


	//   ....[2]....
        /*0064*/ 	.word	0x000005d0


	//----- nvinfo : EIATTR_CRS_STACK_SIZE
	.align		4
.L_17:
        /*0068*/ 	.byte	0x04, 0x1e
        /*006a*/ 	.short	(.L_19 - .L_18)
.L_18:
        /*006c*/ 	.word	0x00000000


	//----- nvinfo : EIATTR_CBANK_PARAM_SIZE
	.align		4
.L_19:
        /*0070*/ 	.byte	0x03, 0x19
        /*0072*/ 	.short	0x001c


	//----- nvinfo : EIATTR_PARAM_CBANK
	.align		4
        /*0074*/ 	.byte	0x04, 0x0a
        /*0076*/ 	.short	(.L_21 - .L_20)
	.align		4
.L_20:
        /*0078*/ 	.word	index@(.nv.constant0._Z22addVectorsIntoWithCudaPfS_S_i)
        /*007c*/ 	.short	0x0380
        /*007e*/ 	.short	0x001c


	//----- nvinfo : EIATTR_SW_WAR
	.align		4
.L_21:
        /*0080*/ 	.byte	0x04, 0x36
        /*0082*/ 	.short	(.L_23 - .L_22)
.L_22:
        /*0084*/ 	.word	0x00000008
.L_23:


//--------------------- .nv.callgraph             --------------------------
	.section	.nv.callgraph,"",@"SHT_CUDA_CALLGRAPH"
	.align	4
	.sectionentsize	8
	.align		4
        /*0000*/ 	.word	0x00000000
	.align		4
        /*0004*/ 	.word	0xffffffff
	.align		4
        /*0008*/ 	.word	0x00000000
	.align		4
        /*000c*/ 	.word	0xfffffffe
	.align		4
        /*0010*/ 	.word	0x00000000
	.align		4
        /*0014*/ 	.word	0xfffffffd
	.align		4
        /*0018*/ 	.word	0x00000000
	.align		4
        /*001c*/ 	.word	0xfffffffc


//--------------------- .text._Z22addVectorsIntoWithCudaPfS_S_i --------------------------
	.section	.text._Z22addVectorsIntoWithCudaPfS_S_i,"ax",@progbits
	.align	128
        .global         _Z22addVectorsIntoWithCudaPfS_S_i
        .type           _Z22addVectorsIntoWithCudaPfS_S_i,@function
        .size           _Z22addVectorsIntoWithCudaPfS_S_i,(.L_x_5 - _Z22addVectorsIntoWithCudaPfS_S_i)
        .other          _Z22addVectorsIntoWithCudaPfS_S_i,@"STO_CUDA_ENTRY STV_DEFAULT"
_Z22addVectorsIntoWithCudaPfS_S_i:
.text._Z22addVectorsIntoWithCudaPfS_S_i:
[----:B------:R-:W-:Y:S01]  /*0000*/  LDC R1, c[0x0][0x37c] ;  /* 0x0000df00ff017b82 */ /* 0x000fe20000000800 */
[----:B------:R-:W0:Y:S07]  /*0010*/  S2R R3, SR_TID.X ;  /* 0x0000000000037919 */ /* 0x000e2e0000002100 */
[----:B------:R-:W0:Y:S01]  /*0020*/  S2UR UR4, SR_CTAID.X ;  /* 0x00000000000479c3 */ /* 0x000e220000002500 */
[----:B------:R-:W1:Y:S07]  /*0030*/  LDCU UR6, c[0x0][0x398] ;  /* 0x00007300ff0677ac */ /* 0x000e6e0008000800 */
[----:B------:R-:W0:Y:S01]  /*0040*/  LDC R0, c[0x0][0x360] ;  /* 0x0000d800ff007b82 */ /* 0x000e220000000800 */
[----:B------:R-:W2:Y:S01]  /*0050*/  LDCU UR5, c[0x0][0x370] ;  /* 0x00006e00ff0577ac */ /* 0x000ea20008000800 */
[----:B0-----:R-:W-:-:S02]  /*0060*/  IMAD R3, R0, UR4, R3 ;  /* 0x0000000400037c24 */ /* 0x001fc4000f8e0203 */
[----:B--2---:R-:W-:-:S03]  /*0070*/  IMAD R0, R0, UR5, RZ ;  /* 0x0000000500007c24 */ /* 0x004fc6000f8e02ff */
[----:B-1----:R-:W-:-:S13]  /*0080*/  ISETP.GE.AND P0, PT, R3, UR6, PT ;  /* 0x0000000603007c0c */ /* 0x002fda000bf06270 */
[----:B------:R-:W-:Y:S05]  /*0090*/  @P0 EXIT ;  /* 0x000000000000094d */ /* 0x000fea0003800000 */
[----:B------:R-:W0:Y:S01]  /*00a0*/  I2F.U32.RP R8, R0 ;  /* 0x0000000000087306 */ /* 0x000e220000209000 */
[----:B------:R-:W-:Y:S01]  /*00b0*/  IADD3 R2, PT, PT, R0, R3, RZ ;  /* 0x0000000300027210 */ /* 0x000fe20007ffe0ff */
[----:B------:R-:W1:Y:S01]  /*00c0*/  LDCU.64 UR4, c[0x0][0x358] ;  /* 0x00006b00ff0477ac */ /* 0x000e620008000a00 */
[----:B------:R-:W-:Y:S01]  /*00d0*/  IADD3 R9, PT, PT, RZ, -R0, RZ ;  /* 0x80000000ff097210 */ /* 0x000fe20007ffe0ff */
[----:B------:R-:W-:Y:S01]  /*00e0*/  BSSY.RECONVERGENT B0, `(.L_x_0) ;  /* 0x000002b000007945 */ /* 0x000fe20003800200 */
[C---:B------:R-:W-:Y:S02]  /*00f0*/  ISETP.GE.AND P0, PT, R2.reuse, UR6, PT ;  /* 0x0000000602007c0c */ /* 0x040fe4000bf06270 */
[----:B------:R-:W-:Y:S02]  /*0100*/  VIMNMX R7, PT, PT, R2, UR6, !PT ;  /* 0x0000000602077c48 */ /* 0x000fe4000ffe0100 */
[----:B------:R-:W-:Y:S02]  /*0110*/  SEL R6, RZ, 0x1, P0 ;  /* 0x00000001ff067807 */ /* 0x000fe40000000000 */
[----:B------:R-:W-:-:S02]  /*0120*/  ISETP.NE.U32.AND P2, PT, R0, RZ, PT ;  /* 0x000000ff0000720c */ /* 0x000fc40003f45070 */
[----:B------:R-:W-:Y:S01]  /*0130*/  IADD3 R7, PT, PT, R7, -R2, -R6 ;  /* 0x8000000207077210 */ /* 0x000fe20007ffe806 */
[----:B0-----:R-:W0:Y:S02]  /*0140*/  MUFU.RCP R8, R8 ;  /* 0x0000000800087308 */ /* 0x001e240000001000 */
[----:B0-----:R-:W-:-:S06]  /*0150*/  IADD3 R4, PT, PT, R8, 0xffffffe, RZ ;  /* 0x0ffffffe08047810 */ /* 0x001fcc0007ffe0ff */
[----:B------:R0:W2:Y:S02]  /*0160*/  F2I.FTZ.U32.TRUNC.NTZ R5, R4 ;  /* 0x0000000400057305 */ /* 0x0000a4000021f000 */
[----:B0-----:R-:W-:Y:S02]  /*0170*/  HFMA2 R4, -RZ, RZ, 0, 0 ;  /* 0x00000000ff047431 */ /* 0x001fe400000001ff */
[----:B--2---:R-:W-:-:S04]  /*0180*/  IMAD R9, R9, R5, RZ ;  /* 0x0000000509097224 */ /* 0x004fc800078e02ff */
[----:B------:R-:W-:-:S06]  /*0190*/  IMAD.HI.U32 R8, R5, R9, R4 ;  /* 0x0000000905087227 */ /* 0x000fcc00078e0004 */
[----:B------:R-:W-:-:S05]  /*01a0*/  IMAD.HI.U32 R5, R8, R7, RZ ;  /* 0x0000000708057227 */ /* 0x000fca00078e00ff */
[----:B------:R-:W-:-:S05]  /*01b0*/  IADD3 R2, PT, PT, -R5, RZ, RZ ;  /* 0x000000ff05027210 */ /* 0x000fca0007ffe1ff */
[----:B------:R-:W-:-:S05]  /*01c0*/  IMAD R7, R0, R2, R7 ;  /* 0x0000000200077224 */ /* 0x000fca00078e0207 */
[----:B------:R-:W-:-:S13]  /*01d0*/  ISETP.GE.U32.AND P0, PT, R7, R0, PT ;  /* 0x000000000700720c */ /* 0x000fda0003f06070 */
[----:B------:R-:W-:Y:S02]  /*01e0*/  @P0 IADD3 R7, PT, PT, -R0, R7, RZ ;  /* 0x0000000700070210 */ /* 0x000fe40007ffe1ff */
[----:B------:R-:W-:Y:S02]  /*01f0*/  @P0 IADD3 R5, PT, PT, R5, 0x1, RZ ;  /* 0x0000000105050810 */ /* 0x000fe40007ffe0ff */
[----:B------:R-:W-:-:S13]  /*0200*/  ISETP.GE.U32.AND P1, PT, R7, R0, PT ;  /* 0x000000000700720c */ /* 0x000fda0003f26070 */
[----:B------:R-:W-:Y:S02]  /*0210*/  @P1 IADD3 R5, PT, PT, R5, 0x1, RZ ;  /* 0x0000000105051810 */ /* 0x000fe40007ffe0ff */
[----:B------:R-:W-:-:S04]  /*0220*/  @!P2 LOP3.LUT R5, RZ, R0, RZ, 0x33, !PT ;  /* 0x00000000ff05a212 */ /* 0x000fc800078e33ff */
[----:B------:R-:W-:-:S04]  /*0230*/  IADD3 R2, PT, PT, R6, R5, RZ ;  /* 0x0000000506027210 */ /* 0x000fc80007ffe0ff */
[C---:B------:R-:W-:Y:S02]  /*0240*/  LOP3.LUT R4, R2.reuse, 0x3, RZ, 0xc0, !PT ;  /* 0x0000000302047812 */ /* 0x040fe400078ec0ff */
[----:B------:R-:W-:Y:S02]  /*0250*/  ISETP.GE.U32.AND P1, PT, R2, 0x3, PT ;  /* 0x000000030200780c */ /* 0x000fe40003f26070 */
[----:B------:R-:W-:-:S13]  /*0260*/  ISETP.NE.AND P0, PT, R4, 0x3, PT ;  /* 0x000000030400780c */ /* 0x000fda0003f05270 */
[----:B-1----:R-:W-:Y:S05]  /*0270*/  @!P0 BRA `(.L_x_1) ;  /* 0x0000000000448947 */ /* 0x002fea0003800000 */
[----:B------:R-:W0:Y:S01]  /*0280*/  LDC.64 R4, c[0x0][0x390] ;  /* 0x0000e400ff047b82 */ /* 0x000e220000000a00 */
[----:B------:R-:W-:-:S04]  /*0290*/  IADD3 R2, PT, PT, R2, 0x1, RZ ;  /* 0x0000000102027810 */ /* 0x000fc80007ffe0ff */
[----:B------:R-:W-:-:S03]  /*02a0*/  LOP3.LUT R2, R2, 0x3, RZ, 0xc0, !PT ;  /* 0x0000000302027812 */ /* 0x000fc600078ec0ff */
[----:B------:R-:W1:Y:S01]  /*02b0*/  LDC.64 R6, c[0x0][0x380] ;  /* 0x0000e000ff067b82 */ /* 0x000e620000000a00 */
[----:B------:R-:W-:-:S07]  /*02c0*/  IADD3 R2, PT, PT, -R2, RZ, RZ ;  /* 0x000000ff02027210 */ /* 0x000fce0007ffe1ff */
[----:B------:R-:W2:Y:S02]  /*02d0*/  LDC.64 R8, c[0x0][0x388] ;  /* 0x0000e200ff087b82 */ /* 0x000ea40000000a00 */
.L_x_2:
[----:B0-----:R-:W-:-:S04]  /*02e0*/  IMAD.WIDE R12, R3, 0x4, R4 ;  /* 0x00000004030c7825 */ /* 0x001fc800078e0204 */
[C---:B--2---:R-:W-:Y:S02]  /*02f0*/  IMAD.WIDE R14, R3.reuse, 0x4, R8 ;  /* 0x00000004030e7825 */ /* 0x044fe400078e0208 */
[----:B------:R-:W2:Y:S04]  /*0300*/  LDG.E R13, desc[UR4][R12.64] ;  /* 0x000000040c0d7981 */ /* 0x000ea8000c1e1900 */
[----:B------:R-:W2:Y:S01]  /*0310*/  LDG.E R14, desc[UR4][R14.64] ;  /* 0x000000040e0e7981 */ /* 0x000ea2000c1e1900 */
[----:B-1-3--:R-:W-:Y:S01]  /*0320*/  IMAD.WIDE R10, R3, 0x4, R6 ;  /* 0x00000004030a7825 */ /* 0x00afe200078e0206 */
[----:B------:R-:W-:Y:S02]  /*0330*/  IADD3 R2, PT, PT, R2, 0x1, RZ ;  /* 0x0000000102027810 */ /* 0x000fe40007ffe0ff */
[----:B------:R-:W-:-:S02]  /*0340*/  IADD3 R3, PT, PT, R0, R3, RZ ;  /* 0x0000000300037210 */ /* 0x000fc40007ffe0ff */
[----:B------:R-:W-:Y:S01]  /*0350*/  ISETP.NE.AND P0, PT, R2, RZ, PT ;  /* 0x000000ff0200720c */ /* 0x000fe20003f05270 */
[----:B--2---:R-:W-:-:S05]  /*0360*/  FADD R17, R14, R13 ;  /* 0x0000000d0e117221 */ /* 0x004fca0000000000 */
[----:B------:R3:W-:Y:S07]  /*0370*/  STG.E desc[UR4][R10.64], R17 ;  /* 0x000000110a007986 */ /* 0x0007ee000c101904 */
[----:B------:R-:W-:Y:S05]  /*0380*/  @P0 BRA `(.L_x_2) ;  /* 0xfffffffc00d40947 */ /* 0x000fea000383ffff */
.L_x_1:
[----:B------:R-:W-:Y:S05]  /*0390*/  BSYNC.RECONVERGENT B0 ;  /* 0x0000000000007941 */ /* 0x000fea0003800200 */
.L_x_0:
[----:B------:R-:W-:Y:S05]  /*03a0*/  @!P1 EXIT ;  /* 0x000000000000994d */ /* 0x000fea0003800000 */
.L_x_3:
[----:B------:R-:W3:Y:S08]  /*03b0*/  LDC.64 R4, c[0x0][0x388] ;  /* 0x0000e200ff047b82 */ /* 0x000ef00000000a00 */
[----:B------:R-:W0:Y:S01]  /*03c0*/  LDC.64 R6, c[0x0][0x390] ;  /* 0x0000e400ff067b82 */ /* 0x000e220000000a00 */
[----:B---3--:R-:W-:-:S07]  /*03d0*/  IMAD.WIDE R10, R3, 0x4, R4 ;  /* 0x00000004030a7825 */ /* 0x008fce00078e0204 */
[----:B------:R-:W1:Y:S01]  /*03e0*/  LDC.64 R4, c[0x0][0x380] ;  /* 0x0000e000ff047b82 */ /* 0x000e620000000a00 */
[----:B--2---:R-:W2:Y:S01]  /*03f0*/  LDG.E R2, desc[UR4][R10.64] ;  /* 0x000000040a027981 */ /* 0x004ea2000c1e1900 */
[----:B0-----:R-:W-:-:S05]  /*0400*/  IMAD.WIDE R12, R3, 0x4, R6 ;  /* 0x00000004030c7825 */ /* 0x001fca00078e0206 */
[----:B------:R-:W2:Y:S01]  /*0410*/  LDG.E R7, desc[UR4][R12.64] ;  /* 0x000000040c077981 */ /* 0x000ea2000c1e1900 */
[----:B-1----:R-:W-:-:S04]  /*0420*/  IMAD.WIDE R16, R3, 0x4, R4 ;  /* 0x0000000403107825 */ /* 0x002fc800078e0204 */
[----:B------:R-:W-:-:S04]  /*0430*/  IMAD.WIDE R4, R0, 0x4, R10 ;  /* 0x0000000400047825 */ /* 0x000fc800078e020a */
[----:B--2---:R-:W-:Y:S01]  /*0440*/  FADD R19, R2, R7 ;  /* 0x0000000702137221 */ /* 0x004fe20000000000 */
[----:B------:R-:W-:-:S04]  /*0450*/  IMAD.WIDE R6, R0, 0x4, R12 ;  /* 0x0000000400067825 */ /* 0x000fc800078e020c */
[----:B------:R0:W-:Y:S04]  /*0460*/  STG.E desc[UR4][R16.64], R19 ;  /* 0x0000001310007986 */ /* 0x0001e8000c101904 */
[----:B------:R-:W2:Y:S04]  /*0470*/  LDG.E R2, desc[UR4][R4.64] ;  /* 0x0000000404027981 */ /* 0x000ea8000c1e1900 */
[----:B------:R-:W2:Y:S01]  /*0480*/  LDG.E R15, desc[UR4][R6.64] ;  /* 0x00000004060f7981 */ /* 0x000ea2000c1e1900 */
[----:B------:R-:W-:-:S04]  /*0490*/  IMAD.WIDE R8, R0, 0x4, R16 ;  /* 0x0000000400087825 */ /* 0x000fc800078e0210 */
[----:B------:R-:W-:-:S04]  /*04a0*/  IMAD.WIDE R10, R0, 0x4, R4 ;  /* 0x00000004000a7825 */ /* 0x000fc800078e0204 */
[----:B------:R-:W-:-:S04]  /*04b0*/  IMAD.WIDE R12, R0, 0x4, R6 ;  /* 0x00000004000c7825 */ /* 0x000fc800078e0206 */
[----:B--2---:R-:W-:-:S05]  /*04c0*/  FADD R21, R2, R15 ;  /* 0x0000000f02157221 */ /* 0x004fca0000000000 */
        /* <DEDUP_REMOVED lines=8> */
[----:B------:R-:W1:Y:S04]  /*0550*/  LDG.E R4, desc[UR4][R4.64] ;  /* 0x0000000404047981 */ /* 0x000e68000c1e1900 */
[----:B------:R-:W1:Y:S01]  /*0560*/  LDG.E R7, desc[UR4][R6.64] ;  /* 0x0000000406077981 */ /* 0x000e62000c1e1900 */
[C---:B0-----:R-:W-:Y:S01]  /*0570*/  IMAD.WIDE R16, R0.reuse, 0x4, R14 ;  /* 0x0000000400107825 */ /* 0x041fe200078e020e */
[----:B------:R-:W-:-:S04]  /*0580*/  LEA R3, R0, R3, 0x2 ;  /* 0x0000000300037211 */ /* 0x000fc800078e10ff */
[----:B------:R-:W-:Y:S01]  /*0590*/  ISETP.GE.AND P0, PT, R3, UR6, PT ;  /* 0x0000000603007c0c */ /* 0x000fe2000bf06270 */
[----:B-1----:R-:W-:-:S05]  /*05a0*/  FADD R9, R4, R7 ;  /* 0x0000000704097221 */ /* 0x002fca0000000000 */
[----:B------:R2:W-:Y:S07]  /*05b0*/  STG.E desc[UR4][R16.64], R9 ;  /* 0x0000000910007986 */ /* 0x0005ee000c101904 */
[----:B------:R-:W-:Y:S05]  /*05c0*/  @!P0 BRA `(.L_x_3) ;  /* 0xfffffffc00788947 */ /* 0x000fea000383ffff */
[----:B------:R-:W-:Y:S05]  /*05d0*/  EXIT ;  /* 0x000000000000794d */ /* 0x000fea0003800000 */
.L_x_4:
[----:B------:R-:W-:-:S00]  /*05e0*/  BRA `(.L_x_4) ;  /* 0xfffffffc00fc7947 */ /* 0x000fc0000383ffff */
[----:B------:R-:W-:-:S00]  /*05f0*/  NOP ;  /* 0x0000000000007918 */ /* 0x000fc00000000000 */
        /* <DEDUP_REMOVED lines=8> */
.L_x_5:


//--------------------- .nv.shared.reserved.0     --------------------------
	.section	.nv.shared.reserved.0,"aw",@nobits
	.weak		__nv_reservedSMEM_offset_0_alias
	.size		__nv_reservedSMEM_offset_0_alias, 0, 64
	.other		__nv_reservedSMEM_offset_0_alias,@"STO_CUDA_RESERVED_SHARED STV_DEFAULT"
__nv_reservedSMEM_offset_0_alias:
	.zero		0
	.zero		64


//--------------------- .nv.constant0._Z22addVectorsIntoWithCudaPfS_S_i --------------------------
	.section	.nv.constant0._Z22addVectorsIntoWithCudaPfS_S_i,"a",@progbits
	.sectionflags	@""
	.align	4
.nv.constant0._Z22addVectorsIntoWithCudaPfS_S_i:
	.zero		924


//--------------------- SYMBOLS --------------------------

	.type		.nv.reservedSmem.offset0,@object
	.size		.nv.reservedSmem.offset0,0x4
